//
// Generated by NVIDIA NVVM Compiler
//
// Compiler Build ID: CL-36424714
// Cuda compilation tools, release 13.0, V13.0.88
// Based on NVVM 20.0.0
//

.version 9.0
.target sm_100
.address_size 64

	// .globl	_Z12buildSumTreePii
.global .align 4 .u32 ansSender;
.const .align 4 .b8 indexMapper[8192];
.extern .shared .align 16 .b8 sdata[];

.visible .entry _Z12buildSumTreePii(
	.param .u64 .ptr .align 1 _Z12buildSumTreePii_param_0,
	.param .u32 _Z12buildSumTreePii_param_1
)
{
	.reg .pred 	%p<12>;
	.reg .b32 	%r<123>;
	.reg .b64 	%rd<33>;

	ld.param.u64 	%rd2, [_Z12buildSumTreePii_param_0];
	ld.param.u32 	%r32, [_Z12buildSumTreePii_param_1];
	cvta.to.global.u64 	%rd1, %rd2;
	mov.u32 	%r1, %tid.x;
	mov.u32 	%r33, %ntid.x;
	add.s32 	%r34, %r33, %r1;
	mul.wide.u32 	%rd3, %r34, 4;
	mov.u64 	%rd4, indexMapper;
	add.s64 	%rd5, %rd4, %rd3;
	ld.const.u32 	%r35, [%rd5];
	mov.u32 	%r36, %ctaid.x;
	mad.lo.s32 	%r2, %r36, %r33, %r32;
	add.s32 	%r37, %r35, %r2;
	clz.b32 	%r3, %r33;
	mul.wide.u32 	%rd6, %r37, 4;
	add.s64 	%rd7, %rd1, %rd6;
	ld.global.u32 	%r38, [%rd7];
	shl.b32 	%r39, %r1, 2;
	mov.u32 	%r40, sdata;
	add.s32 	%r4, %r40, %r39;
	st.shared.u32 	[%r4], %r38;
	bar.sync 	0;
	setp.eq.s32 	%p1, %r3, 31;
	@%p1 bra 	$L__BB0_17;
	xor.b32  	%r118, %r3, 31;
	and.b32  	%r6, %r118, 3;
	setp.eq.s32 	%p2, %r6, 0;
	@%p2 bra 	$L__BB0_6;
	add.s32 	%r41, %r3, %r118;
	neg.s32 	%r117, %r41;
	add.s32 	%r116, %r118, -1;
	neg.s32 	%r115, %r6;
$L__BB0_3:
	.pragma "nounroll";
	mov.u32 	%r118, %r116;
	shr.u32 	%r42, %r1, %r118;
	setp.ne.s32 	%p3, %r42, 0;
	@%p3 bra 	$L__BB0_5;
	mov.b32 	%r43, 1;
	shl.b32 	%r44, %r43, %r118;
	add.s32 	%r45, %r44, %r1;
	mov.b32 	%r46, 4;
	shl.b32 	%r47, %r46, %r118;
	add.s32 	%r48, %r4, %r47;
	ld.shared.u32 	%r49, [%r48];
	ld.shared.u32 	%r50, [%r4];
	add.s32 	%r51, %r50, %r49;
	st.shared.u32 	[%r4], %r51;
	add.s32 	%r52, %r117, 32;
	shr.u32 	%r53, %r2, %r52;
	mul.wide.u32 	%rd8, %r45, 4;
	add.s64 	%rd10, %rd4, %rd8;
	ld.const.u32 	%r54, [%rd10];
	add.s32 	%r55, %r54, %r53;
	mul.wide.u32 	%rd11, %r55, 4;
	add.s64 	%rd12, %rd1, %rd11;
	st.global.u32 	[%rd12], %r51;
$L__BB0_5:
	bar.sync 	0;
	add.s32 	%r117, %r117, 1;
	add.s32 	%r116, %r118, -1;
	add.s32 	%r115, %r115, 1;
	setp.ne.s32 	%p4, %r115, 0;
	@%p4 bra 	$L__BB0_3;
$L__BB0_6:
	add.s32 	%r56, %r3, -28;
	setp.lt.u32 	%p5, %r56, 3;
	@%p5 bra 	$L__BB0_17;
	add.s32 	%r122, %r118, -2;
	sub.s32 	%r121, 33, %r118;
	add.s32 	%r57, %r3, %r118;
	neg.s32 	%r119, %r57;
	mov.u32 	%r120, %r119;
$L__BB0_8:
	add.s32 	%r25, %r122, 1;
	shr.u32 	%r58, %r1, %r25;
	setp.ne.s32 	%p6, %r58, 0;
	@%p6 bra 	$L__BB0_10;
	mov.b32 	%r59, 1;
	shl.b32 	%r60, %r59, %r25;
	add.s32 	%r61, %r60, %r1;
	mov.b32 	%r62, 4;
	shl.b32 	%r63, %r62, %r25;
	add.s32 	%r64, %r4, %r63;
	ld.shared.u32 	%r65, [%r64];
	ld.shared.u32 	%r66, [%r4];
	add.s32 	%r67, %r66, %r65;
	st.shared.u32 	[%r4], %r67;
	add.s32 	%r68, %r119, 32;
	shr.u32 	%r69, %r2, %r68;
	mul.wide.u32 	%rd13, %r61, 4;
	add.s64 	%rd15, %rd4, %rd13;
	ld.const.u32 	%r70, [%rd15];
	add.s32 	%r71, %r70, %r69;
	mul.wide.u32 	%rd16, %r71, 4;
	add.s64 	%rd17, %rd1, %rd16;
	st.global.u32 	[%rd17], %r67;
$L__BB0_10:
	bar.sync 	0;
	add.s32 	%r26, %r122, -2;
	shr.u32 	%r72, %r1, %r122;
	setp.ne.s32 	%p7, %r72, 0;
	@%p7 bra 	$L__BB0_12;
	mov.b32 	%r73, 1;
	shl.b32 	%r74, %r73, %r122;
	add.s32 	%r75, %r74, %r1;
	mov.b32 	%r76, 4;
	shl.b32 	%r77, %r76, %r122;
	add.s32 	%r78, %r4, %r77;
	ld.shared.u32 	%r79, [%r78];
	ld.shared.u32 	%r80, [%r4];
	add.s32 	%r81, %r80, %r79;
	st.shared.u32 	[%r4], %r81;
	add.s32 	%r82, %r120, 33;
	shr.u32 	%r83, %r2, %r82;
	mul.wide.u32 	%rd18, %r75, 4;
	add.s64 	%rd20, %rd4, %rd18;
	ld.const.u32 	%r84, [%rd20];
	add.s32 	%r85, %r84, %r83;
	mul.wide.u32 	%rd21, %r85, 4;
	add.s64 	%rd22, %rd1, %rd21;
	st.global.u32 	[%rd22], %r81;
$L__BB0_12:
	bar.sync 	0;
	add.s32 	%r27, %r122, -1;
	shr.u32 	%r86, %r1, %r27;
	setp.ne.s32 	%p8, %r86, 0;
	@%p8 bra 	$L__BB0_14;
	mov.b32 	%r87, 1;
	shl.b32 	%r88, %r87, %r27;
	add.s32 	%r89, %r88, %r1;
	mov.b32 	%r90, 4;
	shl.b32 	%r91, %r90, %r27;
	add.s32 	%r92, %r4, %r91;
	ld.shared.u32 	%r93, [%r92];
	ld.shared.u32 	%r94, [%r4];
	add.s32 	%r95, %r94, %r93;
	st.shared.u32 	[%r4], %r95;
	add.s32 	%r96, %r120, 34;
	shr.u32 	%r97, %r2, %r96;
	mul.wide.u32 	%rd23, %r89, 4;
	add.s64 	%rd25, %rd4, %rd23;
	ld.const.u32 	%r98, [%rd25];
	add.s32 	%r99, %r98, %r97;
	mul.wide.u32 	%rd26, %r99, 4;
	add.s64 	%rd27, %rd1, %rd26;
	st.global.u32 	[%rd27], %r95;
$L__BB0_14:
	bar.sync 	0;
	shr.u32 	%r100, %r1, %r26;
	setp.ne.s32 	%p9, %r100, 0;
	@%p9 bra 	$L__BB0_16;
	mov.b32 	%r101, 1;
	shl.b32 	%r102, %r101, %r26;
	add.s32 	%r103, %r102, %r1;
	mov.b32 	%r104, 4;
	shl.b32 	%r105, %r104, %r26;
	add.s32 	%r106, %r4, %r105;
	ld.shared.u32 	%r107, [%r106];
	ld.shared.u32 	%r108, [%r4];
	add.s32 	%r109, %r108, %r107;
	st.shared.u32 	[%r4], %r109;
	add.s32 	%r110, %r120, 35;
	shr.u32 	%r111, %r2, %r110;
	mul.wide.u32 	%rd28, %r103, 4;
	add.s64 	%rd30, %rd4, %rd28;
	ld.const.u32 	%r112, [%rd30];
	add.s32 	%r113, %r112, %r111;
	mul.wide.u32 	%rd31, %r113, 4;
	add.s64 	%rd32, %rd1, %rd31;
	st.global.u32 	[%rd32], %r109;
$L__BB0_16:
	bar.sync 	0;
	add.s32 	%r122, %r122, -4;
	add.s32 	%r121, %r121, 4;
	add.s32 	%r120, %r120, 4;
	add.s32 	%r119, %r119, 4;
	setp.ne.s32 	%p10, %r121, 33;
	@%p10 bra 	$L__BB0_8;
$L__BB0_17:
	setp.ne.s32 	%p11, %r1, 0;
	@%p11 bra 	$L__BB0_19;
	mov.b32 	%r114, 0;
	st.global.u32 	[%rd1], %r114;
$L__BB0_19:
	ret;

}
	// .globl	_Z9updateSumPiii
.visible .entry _Z9updateSumPiii(
	.param .u64 .ptr .align 1 _Z9updateSumPiii_param_0,
	.param .u32 _Z9updateSumPiii_param_1,
	.param .u32 _Z9updateSumPiii_param_2
)
{
	.reg .b32 	%r<7>;
	.reg .b64 	%rd<5>;

	ld.param.u64 	%rd1, [_Z9updateSumPiii_param_0];
	ld.param.u32 	%r1, [_Z9updateSumPiii_param_1];
	ld.param.u32 	%r2, [_Z9updateSumPiii_param_2];
	cvta.to.global.u64 	%rd2, %rd1;
	mov.u32 	%r3, %tid.x;
	shr.s32 	%r4, %r1, %r3;
	mul.wide.s32 	%rd3, %r4, 4;
	add.s64 	%rd4, %rd2, %rd3;
	ld.global.u32 	%r5, [%rd4];
	add.s32 	%r6, %r5, %r2;
	st.global.u32 	[%rd4], %r6;
	ret;

}
	// .globl	_Z14querySumReducePiii
.visible .entry _Z14querySumReducePiii(
	.param .u64 .ptr .align 1 _Z14querySumReducePiii_param_0,
	.param .u32 _Z14querySumReducePiii_param_1,
	.param .u32 _Z14querySumReducePiii_param_2
)
{
	.reg .pred 	%p<11>;
	.reg .b32 	%r<29>;
	.reg .b64 	%rd<9>;

	ld.param.u64 	%rd2, [_Z14querySumReducePiii_param_0];
	ld.param.u32 	%r10, [_Z14querySumReducePiii_param_1];
	ld.param.u32 	%r11, [_Z14querySumReducePiii_param_2];
	cvta.to.global.u64 	%rd1, %rd2;
	mov.u32 	%r1, %tid.x;
	shr.s32 	%r2, %r10, %r1;
	shr.s32 	%r3, %r11, %r1;
	shl.b32 	%r12, %r1, 2;
	mov.u32 	%r13, sdata;
	add.s32 	%r4, %r13, %r12;
	mov.b32 	%r14, 0;
	st.shared.u32 	[%r4], %r14;
	xor.b32  	%r15, %r3, %r2;
	setp.eq.s32 	%p1, %r15, 1;
	setp.eq.s32 	%p2, %r2, %r3;
	or.pred  	%p3, %p2, %p1;
	@%p3 bra 	$L__BB2_5;
	and.b32  	%r17, %r2, 1;
	setp.eq.b32 	%p4, %r17, 1;
	mov.b32 	%r27, 0;
	@%p4 bra 	$L__BB2_3;
	mul.wide.s32 	%rd3, %r2, 4;
	xor.b64  	%rd4, %rd3, 4;
	add.s64 	%rd5, %rd1, %rd4;
	ld.global.u32 	%r27, [%rd5];
	st.shared.u32 	[%r4], %r27;
$L__BB2_3:
	and.b32  	%r18, %r3, 1;
	setp.eq.b32 	%p5, %r18, 1;
	not.pred 	%p6, %p5;
	@%p6 bra 	$L__BB2_5;
	mul.wide.s32 	%rd6, %r3, 4;
	and.b64  	%rd7, %rd6, -8;
	add.s64 	%rd8, %rd1, %rd7;
	ld.global.u32 	%r19, [%rd8];
	add.s32 	%r20, %r27, %r19;
	st.shared.u32 	[%r4], %r20;
$L__BB2_5:
	bar.sync 	0;
	mov.u32 	%r28, %ntid.x;
	setp.lt.u32 	%p7, %r28, 2;
	@%p7 bra 	$L__BB2_9;
$L__BB2_6:
	shr.u32 	%r9, %r28, 1;
	setp.ge.u32 	%p8, %r1, %r9;
	@%p8 bra 	$L__BB2_8;
	shl.b32 	%r21, %r9, 2;
	add.s32 	%r22, %r4, %r21;
	ld.shared.u32 	%r23, [%r22];
	ld.shared.u32 	%r24, [%r4];
	add.s32 	%r25, %r24, %r23;
	st.shared.u32 	[%r4], %r25;
$L__BB2_8:
	bar.sync 	0;
	setp.gt.u32 	%p9, %r28, 3;
	mov.u32 	%r28, %r9;
	@%p9 bra 	$L__BB2_6;
$L__BB2_9:
	setp.ne.s32 	%p10, %r1, 0;
	@%p10 bra 	$L__BB2_11;
	ld.shared.u32 	%r26, [sdata];
	st.global.u32 	[ansSender], %r26;
$L__BB2_11:
	ret;

}


// ===== COMPILED SASS (sm_100) =====

	.target	sm_100

	.elftype	@"ET_EXEC"


//--------------------- .note.nv.tkinfo           --------------------------
	.section	.note.nv.tkinfo,"",@"SHT_NOTE"
	.sectionflags	@"SHF_NOTE_NV_TKINFO"
	.tkinfo
        /*0018*/ 	.word	0x00000002
        /*0030*/ 	.string	""
        /*0030*/ 	.string	"ptxas"
        /*0030*/ 	.string	"Cuda compilation tools, release 13.0, V13.0.88"
        /*0030*/ 	.string	"Build cuda_13.0.r13.0/compiler.36424714_0"
        /*0030*/ 	.string	"-arch sm_100 -m 64 "



//--------------------- .note.nv.cuinfo           --------------------------
	.section	.note.nv.cuinfo,"",@"SHT_NOTE"
	.sectionflags	@"SHF_NOTE_NV_CUINFO"
        /*0018*/ 	.short	0x0002
        /*001a*/ 	.short	0x0064
        /*001c*/ 	.short	0x0082
	.zero		2


//--------------------- .nv.info                  --------------------------
	.section	.nv.info,"",@"SHT_CUDA_INFO"
	.align	4


	//----- nvinfo : EIATTR_REGCOUNT
	.align		4
        /*0000*/ 	.byte	0x04, 0x2f
        /*0002*/ 	.short	(.L_3 - .L_2)
	.align		4
.L_2:
        /*0004*/ 	.word	index@(_Z12buildSumTreePii)
        /*0008*/ 	.word	0x0000000c


	//----- nvinfo : EIATTR_FRAME_SIZE
	.align		4
.L_3:
        /*000c*/ 	.byte	0x04, 0x11
        /*000e*/ 	.short	(.L_5 - .L_4)
	.align		4
.L_4:
        /*0010*/ 	.word	index@(_Z12buildSumTreePii)
        /*0014*/ 	.word	0x00000000


	//----- nvinfo : EIATTR_REGCOUNT
	.align		4
.L_5:
        /*0018*/ 	.byte	0x04, 0x2f
        /*001a*/ 	.short	(.L_7 - .L_6)
	.align		4
.L_6:
        /*001c*/ 	.word	index@(_Z9updateSumPiii)
        /*0020*/ 	.word	0x0000000a


	//----- nvinfo : EIATTR_FRAME_SIZE
	.align		4
.L_7:
        /*0024*/ 	.byte	0x04, 0x11
        /*0026*/ 	.short	(.L_9 - .L_8)
	.align		4
.L_8:
        /*0028*/ 	.word	index@(_Z9updateSumPiii)
        /*002c*/ 	.word	0x00000000


	//----- nvinfo : EIATTR_REGCOUNT
	.align		4
.L_9:
        /*0030*/ 	.byte	0x04, 0x2f
        /*0032*/ 	.short	(.L_11 - .L_10)
	.align		4
.L_10:
        /*0034*/ 	.word	index@(_Z14querySumReducePiii)
        /*0038*/ 	.word	0x00000010


	//----- nvinfo : EIATTR_FRAME_SIZE
	.align		4
.L_11:
        /*003c*/ 	.byte	0x04, 0x11
        /*003e*/ 	.short	(.L_13 - .L_12)
	.align		4
.L_12:
        /*0040*/ 	.word	index@(_Z14querySumReducePiii)
        /*0044*/ 	.word	0x00000000


	//----- nvinfo : EIATTR_MIN_STACK_SIZE
	.align		4
.L_13:
        /*0048*/ 	.byte	0x04, 0x12
        /*004a*/ 	.short	(.L_15 - .L_14)
	.align		4
.L_14:
        /*004c*/ 	.word	index@(_Z14querySumReducePiii)
        /*0050*/ 	.word	0x00000000


	//----- nvinfo : EIATTR_MIN_STACK_SIZE
	.align		4
.L_15:
        /*0054*/ 	.byte	0x04, 0x12
        /*0056*/ 	.short	(.L_17 - .L_16)
	.align		4
.L_16:
        /*0058*/ 	.word	index@(_Z9updateSumPiii)
        /*005c*/ 	.word	0x00000000


	//----- nvinfo : EIATTR_MIN_STACK_SIZE
	.align		4
.L_17:
        /*0060*/ 	.byte	0x04, 0x12
        /*0062*/ 	.short	(.L_19 - .L_18)
	.align		4
.L_18:
        /*0064*/ 	.word	index@(_Z12buildSumTreePii)
        /*0068*/ 	.word	0x00000000
.L_19:


//--------------------- .nv.compat                --------------------------
	.section	.nv.compat,"",@"SHT_CUDA_COMPAT_INFO"
	.align	4
        /*0000*/ 	.byte	0x02, 0x09, 0x00, 0x00, 0x02, 0x02, 0x01, 0x00, 0x02, 0x05, 0x05, 0x00, 0x03, 0x07, 0x01, 0x01
        /*0010*/ 	.byte	0x02, 0x03, 0x00, 0x00, 0x02, 0x06, 0x01, 0x00, 0x04, 0x0b, 0x08, 0x00, 0x09, 0x00, 0x00, 0x00
        /*0020*/ 	.byte	0x00, 0x00, 0x00, 0x00


//--------------------- .nv.info._Z14querySumReducePiii --------------------------
	.section	.nv.info._Z14querySumReducePiii,"",@"SHT_CUDA_INFO"
	.sectionflags	@""
	.align	4


	//----- nvinfo : EIATTR_CUDA_API_VERSION
	.align		4
        /*0000*/ 	.byte	0x04, 0x37
        /*0002*/ 	.short	(.L_21 - .L_20)
.L_20:
        /*0004*/ 	.word	0x00000082


	//----- nvinfo : EIATTR_KPARAM_INFO
	.align		4
.L_21:
        /*0008*/ 	.byte	0x04, 0x17
        /*000a*/ 	.short	(.L_23 - .L_22)
.L_22:
        /*000c*/ 	.word	0x00000000
        /*0010*/ 	.short	0x0002
        /*0012*/ 	.short	0x000c
        /*0014*/ 	.byte	0x00, 0xf0, 0x11, 0x00


	//----- nvinfo : EIATTR_KPARAM_INFO
	.align		4
.L_23:
        /*0018*/ 	.byte	0x04, 0x17
        /*001a*/ 	.short	(.L_25 - .L_24)
.L_24:
        /*001c*/ 	.word	0x00000000
        /*0020*/ 	.short	0x0001
        /*0022*/ 	.short	0x0008
        /*0024*/ 	.byte	0x00, 0xf0, 0x11, 0x00


	//----- nvinfo : EIATTR_KPARAM_INFO
	.align		4
.L_25:
        /*0028*/ 	.byte	0x04, 0x17
        /*002a*/ 	.short	(.L_27 - .L_26)
.L_26:
        /*002c*/ 	.word	0x00000000
        /*0030*/ 	.short	0x0000
        /*0032*/ 	.short	0x0000
        /*0034*/ 	.byte	0x00, 0xf5, 0x21, 0x00


	//----- nvinfo : EIATTR_SPARSE_MMA_MASK
	.align		4
.L_27:
        /*0038*/ 	.byte	0x03, 0x50
        /*003a*/ 	.short	0x0000


	//----- nvinfo : EIATTR_MAXREG_COUNT
	.align		4
        /*003c*/ 	.byte	0x03, 0x1b
        /*003e*/ 	.short	0x00ff


	//----- nvinfo : EIATTR_NUM_BARRIERS
	.align		4
        /*0040*/ 	.byte	0x02, 0x4c
        /*0042*/ 	.byte	0x01
	.zero		1


	//----- nvinfo : EIATTR_MERCURY_ISA_VERSION
	.align		4
        /*0044*/ 	.byte	0x03, 0x5f
        /*0046*/ 	.short	0x0101


	//----- nvinfo : EIATTR_VRC_CTA_INIT_COUNT
	.align		4
        /*0048*/ 	.byte	0x02, 0x4a
	.zero		1
	.zero		1


	//----- nvinfo : EIATTR_EXIT_INSTR_OFFSETS
	.align		4
        /*004c*/ 	.byte	0x04, 0x1c
        /*004e*/ 	.short	(.L_29 - .L_28)


	//   ....[0]....
.L_28:
        /*0050*/ 	.word	0x00000360


	//   ....[1]....
        /*0054*/ 	.word	0x000003d0


	//----- nvinfo : EIATTR_CRS_STACK_SIZE
	.align		4
.L_29:
        /*0058*/ 	.byte	0x04, 0x1e
        /*005a*/ 	.short	(.L_31 - .L_30)
.L_30:
        /*005c*/ 	.word	0x00000000


	//----- nvinfo : EIATTR_CBANK_PARAM_SIZE
	.align		4
.L_31:
        /*0060*/ 	.byte	0x03, 0x19
        /*0062*/ 	.short	0x0010


	//----- nvinfo : EIATTR_PARAM_CBANK
	.align		4
        /*0064*/ 	.byte	0x04, 0x0a
        /*0066*/ 	.short	(.L_33 - .L_32)
	.align		4
.L_32:
        /*0068*/ 	.word	index@(.nv.constant0._Z14querySumReducePiii)
        /*006c*/ 	.short	0x0380
        /*006e*/ 	.short	0x0010


	//----- nvinfo : EIATTR_SW_WAR
	.align		4
.L_33:
        /*0070*/ 	.byte	0x04, 0x36
        /*0072*/ 	.short	(.L_35 - .L_34)
.L_34:
        /*0074*/ 	.word	0x00000008
.L_35:


//--------------------- .nv.info._Z9updateSumPiii --------------------------
	.section	.nv.info._Z9updateSumPiii,"",@"SHT_CUDA_INFO"
	.sectionflags	@""
	.align	4


	//----- nvinfo : EIATTR_CUDA_API_VERSION
	.align		4
        /*0000*/ 	.byte	0x04, 0x37
        /*0002*/ 	.short	(.L_37 - .L_36)
.L_36:
        /*0004*/ 	.word	0x00000082


	//----- nvinfo : EIATTR_KPARAM_INFO
	.align		4
.L_37:
        /*0008*/ 	.byte	0x04, 0x17
        /*000a*/ 	.short	(.L_39 - .L_38)
.L_38:
        /*000c*/ 	.word	0x00000000
        /*0010*/ 	.short	0x0002
        /*0012*/ 	.short	0x000c
        /*0014*/ 	.byte	0x00, 0xf0, 0x11, 0x00


	//----- nvinfo : EIATTR_KPARAM_INFO
	.align		4
.L_39:
        /*0018*/ 	.byte	0x04, 0x17
        /*001a*/ 	.short	(.L_41 - .L_40)
.L_40:
        /*001c*/ 	.word	0x00000000
        /*0020*/ 	.short	0x0001
        /*0022*/ 	.short	0x0008
        /*0024*/ 	.byte	0x00, 0xf0, 0x11, 0x00


	//----- nvinfo : EIATTR_KPARAM_INFO
	.align		4
.L_41:
        /*0028*/ 	.byte	0x04, 0x17
        /*002a*/ 	.short	(.L_43 - .L_42)
.L_42:
        /*002c*/ 	.word	0x00000000
        /*0030*/ 	.short	0x0000
        /*0032*/ 	.short	0x0000
        /*0034*/ 	.byte	0x00, 0xf5, 0x21, 0x00


	//----- nvinfo : EIATTR_SPARSE_MMA_MASK
	.align		4
.L_43:
        /*0038*/ 	.byte	0x03, 0x50
        /*003a*/ 	.short	0x0000


	//----- nvinfo : EIATTR_MAXREG_COUNT
	.align		4
        /*003c*/ 	.byte	0x03, 0x1b
        /*003e*/ 	.short	0x00ff


	//----- nvinfo : EIATTR_MERCURY_ISA_VERSION
	.align		4
        /*0040*/ 	.byte	0x03, 0x5f
        /*0042*/ 	.short	0x0101


	//----- nvinfo : EIATTR_VRC_CTA_INIT_COUNT
	.align		4
        /*0044*/ 	.byte	0x02, 0x4a
	.zero		1
	.zero		1


	//----- nvinfo : EIATTR_EXIT_INSTR_OFFSETS
	.align		4
        /*0048*/ 	.byte	0x04, 0x1c
        /*004a*/ 	.short	(.L_45 - .L_44)


	//   ....[0]....
.L_44:
        /*004c*/ 	.word	0x000000a0


	//----- nvinfo : EIATTR_CBANK_PARAM_SIZE
	.align		4
.L_45:
        /*0050*/ 	.byte	0x03, 0x19
        /*0052*/ 	.short	0x0010


	//----- nvinfo : EIATTR_PARAM_CBANK
	.align		4
        /*0054*/ 	.byte	0x04, 0x0a
        /*0056*/ 	.short	(.L_47 - .L_46)
	.align		4
.L_46:
        /*0058*/ 	.word	index@(.nv.constant0._Z9updateSumPiii)
        /*005c*/ 	.short	0x0380
        /*005e*/ 	.short	0x0010


	//----- nvinfo : EIATTR_SW_WAR
	.align		4
.L_47:
        /*0060*/ 	.byte	0x04, 0x36
        /*0062*/ 	.short	(.L_49 - .L_48)
.L_48:
        /*0064*/ 	.word	0x00000008
.L_49:


//--------------------- .nv.info._Z12buildSumTreePii --------------------------
	.section	.nv.info._Z12buildSumTreePii,"",@"SHT_CUDA_INFO"
	.sectionflags	@""
	.align	4


	//----- nvinfo : EIATTR_CUDA_API_VERSION
	.align		4
        /*0000*/ 	.byte	0x04, 0x37
        /*0002*/ 	.short	(.L_51 - .L_50)
.L_50:
        /*0004*/ 	.word	0x00000082


	//----- nvinfo : EIATTR_KPARAM_INFO
	.align		4
.L_51:
        /*0008*/ 	.byte	0x04, 0x17
        /*000a*/ 	.short	(.L_53 - .L_52)
.L_52:
        /*000c*/ 	.word	0x00000000
        /*0010*/ 	.short	0x0001
        /*0012*/ 	.short	0x0008
        /*0014*/ 	.byte	0x00, 0xf0, 0x11, 0x00


	//----- nvinfo : EIATTR_KPARAM_INFO
	.align		4
.L_53:
        /*0018*/ 	.byte	0x04, 0x17
        /*001a*/ 	.short	(.L_55 - .L_54)
.L_54:
        /*001c*/ 	.word	0x00000000
        /*0020*/ 	.short	0x0000
        /*0022*/ 	.short	0x0000
        /*0024*/ 	.byte	0x00, 0xf5, 0x21, 0x00


	//----- nvinfo : EIATTR_SPARSE_MMA_MASK
	.align		4
.L_55:
        /*0028*/ 	.byte	0x03, 0x50
        /*002a*/ 	.short	0x0000


	//----- nvinfo : EIATTR_MAXREG_COUNT
	.align		4
        /*002c*/ 	.byte	0x03, 0x1b
        /*002e*/ 	.short	0x00ff


	//----- nvinfo : EIATTR_NUM_BARRIERS
	.align		4
        /*0030*/ 	.byte	0x02, 0x4c
        /*0032*/ 	.byte	0x01
	.zero		1


	//----- nvinfo : EIATTR_MERCURY_ISA_VERSION
	.align		4
        /*0034*/ 	.byte	0x03, 0x5f
        /*0036*/ 	.short	0x0101


	//----- nvinfo : EIATTR_VRC_CTA_INIT_COUNT
	.align		4
        /*0038*/ 	.byte	0x02, 0x4a
	.zero		1
	.zero		1


	//----- nvinfo : EIATTR_EXIT_INSTR_OFFSETS
	.align		4
        /*003c*/ 	.byte	0x04, 0x1c
        /*003e*/ 	.short	(.L_57 - .L_56)


	//   ....[0]....
.L_56:
        /*0040*/ 	.word	0x00000a50


	//   ....[1]....
        /*0044*/ 	.word	0x00000a80


	//----- nvinfo : EIATTR_CRS_STACK_SIZE
	.align		4
.L_57:
        /*0048*/ 	.byte	0x04, 0x1e
        /*004a*/ 	.short	(.L_59 - .L_58)
.L_58:
        /*004c*/ 	.word	0x00000000


	//----- nvinfo : EIATTR_CBANK_PARAM_SIZE
	.align		4
.L_59:
        /*0050*/ 	.byte	0x03, 0x19
        /*0052*/ 	.short	0x000c


	//----- nvinfo : EIATTR_PARAM_CBANK
	.align		4
        /*0054*/ 	.byte	0x04, 0x0a
        /*0056*/ 	.short	(.L_61 - .L_60)
	.align		4
.L_60:
        /*0058*/ 	.word	index@(.nv.constant0._Z12buildSumTreePii)
        /*005c*/ 	.short	0x0380
        /*005e*/ 	.short	0x000c


	//----- nvinfo : EIATTR_SW_WAR
	.align		4
.L_61:
        /*0060*/ 	.byte	0x04, 0x36
        /*0062*/ 	.short	(.L_63 - .L_62)
.L_62:
        /*0064*/ 	.word	0x00000008
.L_63:


//--------------------- .nv.callgraph             --------------------------
	.section	.nv.callgraph,"",@"SHT_CUDA_CALLGRAPH"
	.align	4
	.sectionentsize	8
	.align		4
        /*0000*/ 	.word	0x00000000
	.align		4
        /*0004*/ 	.word	0xffffffff
	.align		4
        /*0008*/ 	.word	0x00000000
	.align		4
        /*000c*/ 	.word	0xfffffffe
	.align		4
        /*0010*/ 	.word	0x00000000
	.align		4
        /*0014*/ 	.word	0xfffffffd
	.align		4
        /*0018*/ 	.word	0x00000000
	.align		4
        /*001c*/ 	.word	0xfffffffc


//--------------------- .nv.constant4             --------------------------
	.section	.nv.constant4,"a",@progbits
	.align	8
	.align		8
.nv.constant4:
        /*0000*/ 	.dword	ansSender


//--------------------- .nv.constant3             --------------------------
	.section	.nv.constant3,"a",@progbits
	.align	4
.nv.constant3:
	.type		indexMapper,@object
	.size		indexMapper,(.L_1 - indexMapper)
indexMapper:
	.zero		8192
.L_1:


//--------------------- .text._Z14querySumReducePiii --------------------------
	.section	.text._Z14querySumReducePiii,"ax",@progbits
	.align	128
        .global         _Z14querySumReducePiii
        .type           _Z14querySumReducePiii,@function
        .size           _Z14querySumReducePiii,(.L_x_21 - _Z14querySumReducePiii)
        .other          _Z14querySumReducePiii,@"STO_CUDA_ENTRY STV_DEFAULT"
_Z14querySumReducePiii:
.text._Z14querySumReducePiii:
[----:B------:R-:W-:Y:S01]  /*0000*/  LDC R1, c[0x0][0x37c] ;  /* 0x0000df00ff017b82 */ /* 0x000fe20000000800 */
[----:B------:R-:W0:Y:S07]  /*0010*/  S2R R0, SR_TID.X ;  /* 0x0000000000007919 */ /* 0x000e2e0000002100 */
[----:B------:R-:W1:Y:S01]  /*0020*/  S2UR UR5, SR_CgaCtaId ;  /* 0x00000000000579c3 */ /* 0x000e620000008800 */
[----:B------:R-:W-:Y:S01]  /*0030*/  UMOV UR4, 0x400 ;  /* 0x0000040000047882 */ /* 0x000fe20000000000 */
[----:B------:R-:W2:Y:S01]  /*0040*/  LDCU.64 UR6, c[0x0][0x358] ;  /* 0x00006b00ff0677ac */ /* 0x000ea20008000a00 */
[----:B------:R-:W-:Y:S05]  /*0050*/  BSSY.RECONVERGENT B0, `(.L_x_0) ;  /* 0x000001f000007945 */ /* 0x000fea0003800200 */
[----:B------:R-:W3:Y:S01]  /*0060*/  LDC.64 R2, c[0x0][0x388] ;  /* 0x0000e200ff027b82 */ /* 0x000ee20000000a00 */
[----:B-1----:R-:W-:-:S06]  /*0070*/  ULEA UR4, UR5, UR4, 0x18 ;  /* 0x0000000405047291 */ /* 0x002fcc000f8ec0ff */
[----:B0-----:R-:W-:Y:S02]  /*0080*/  LEA R6, R0, UR4, 0x2 ;  /* 0x0000000400067c11 */ /* 0x001fe4000f8e10ff */
[-C--:B---3--:R-:W-:Y:S02]  /*0090*/  SHF.R.S32.HI R2, RZ, R0.reuse, R2 ;  /* 0x00000000ff027219 */ /* 0x088fe40000011402 */
[----:B------:R-:W-:Y:S01]  /*00a0*/  SHF.R.S32.HI R5, RZ, R0, R3 ;  /* 0x00000000ff057219 */ /* 0x000fe20000011403 */
[----:B------:R0:W-:Y:S03]  /*00b0*/  STS [R6], RZ ;  /* 0x000000ff06007388 */ /* 0x0001e60000000800 */
[----:B------:R-:W-:-:S04]  /*00c0*/  LOP3.LUT R3, R5, R2, RZ, 0x3c, !PT ;  /* 0x0000000205037212 */ /* 0x000fc800078e3cff */
[----:B------:R-:W-:-:S04]  /*00d0*/  ISETP.NE.AND P0, PT, R3, 0x1, PT ;  /* 0x000000010300780c */ /* 0x000fc80003f05270 */
[----:B------:R-:W-:-:S13]  /*00e0*/  ISETP.EQ.OR P0, PT, R2, R5, !P0 ;  /* 0x000000050200720c */ /* 0x000fda0004702670 */
[----:B0-2---:R-:W-:Y:S05]  /*00f0*/  @P0 BRA `(.L_x_1) ;  /* 0x0000000000500947 */ /* 0x005fea0003800000 */
[----:B------:R-:W-:Y:S02]  /*0100*/  LOP3.LUT R3, R2, 0x1, RZ, 0xc0, !PT ;  /* 0x0000000102037812 */ /* 0x000fe400078ec0ff */
[----:B------:R-:W-:Y:S02]  /*0110*/  LOP3.LUT R4, R5, 0x1, RZ, 0xc0, !PT ;  /* 0x0000000105047812 */ /* 0x000fe400078ec0ff */
[----:B------:R-:W-:Y:S02]  /*0120*/  ISETP.NE.U32.AND P0, PT, R3, 0x1, PT ;  /* 0x000000010300780c */ /* 0x000fe40003f05070 */
[----:B------:R-:W-:-:S11]  /*0130*/  ISETP.NE.U32.AND P1, PT, R4, 0x1, PT ;  /* 0x000000010400780c */ /* 0x000fd60003f25070 */
[----:B------:R-:W0:Y:S01]  /*0140*/  @P0 LDC.64 R10, c[0x0][0x380] ;  /* 0x0000e000ff0a0b82 */ /* 0x000e220000000a00 */
[----:B------:R-:W-:-:S04]  /*0150*/  @P0 IMAD.WIDE R2, R2, 0x4, RZ ;  /* 0x0000000402020825 */ /* 0x000fc800078e02ff */
[----:B------:R-:W-:Y:S01]  /*0160*/  @!P1 IMAD.WIDE R4, R5, 0x4, RZ ;  /* 0x0000000405049825 */ /* 0x000fe200078e02ff */
[----:B------:R-:W-:Y:S02]  /*0170*/  @P0 LOP3.LUT R9, R2, 0x4, RZ, 0x3c, !PT ;  /* 0x0000000402090812 */ /* 0x000fe400078e3cff */
[----:B------:R-:W1:Y:S01]  /*0180*/  @!P1 LDC.64 R12, c[0x0][0x380] ;  /* 0x0000e000ff0c9b82 */ /* 0x000e620000000a00 */
[----:B------:R-:W-:Y:S02]  /*0190*/  @!P1 LOP3.LUT R7, R4, 0xfffffff8, RZ, 0xc0, !PT ;  /* 0xfffffff804079812 */ /* 0x000fe400078ec0ff */
[----:B0-----:R-:W-:-:S05]  /*01a0*/  @P0 IADD3 R2, P2, PT, R9, R10, RZ ;  /* 0x0000000a09020210 */ /* 0x001fca0007f5e0ff */
[----:B------:R-:W-:Y:S01]  /*01b0*/  @P0 IMAD.X R3, R3, 0x1, R11, P2 ;  /* 0x0000000103030824 */ /* 0x000fe200010e060b */
[----:B-1----:R-:W-:Y:S01]  /*01c0*/  @!P1 IADD3 R4, P3, PT, R7, R12, RZ ;  /* 0x0000000c07049210 */ /* 0x002fe20007f7e0ff */
[----:B------:R-:W-:-:S04]  /*01d0*/  IMAD.MOV.U32 R7, RZ, RZ, RZ ;  /* 0x000000ffff077224 */ /* 0x000fc800078e00ff */
[----:B------:R-:W-:Y:S02]  /*01e0*/  @!P1 IMAD.X R5, R5, 0x1, R13, P3 ;  /* 0x0000000105059824 */ /* 0x000fe400018e060d */
[----:B------:R-:W2:Y:S04]  /*01f0*/  @P0 LDG.E R7, desc[UR6][R2.64] ;  /* 0x0000000602070981 */ /* 0x000ea8000c1e1900 */
[----:B------:R-:W3:Y:S04]  /*0200*/  @!P1 LDG.E R4, desc[UR6][R4.64] ;  /* 0x0000000604049981 */ /* 0x000ee8000c1e1900 */
[----:B--2---:R0:W-:Y:S01]  /*0210*/  @P0 STS [R6], R7 ;  /* 0x0000000706000388 */ /* 0x0041e20000000800 */
[----:B---3--:R-:W-:-:S05]  /*0220*/  @!P1 IMAD.IADD R9, R4, 0x1, R7 ;  /* 0x0000000104099824 */ /* 0x008fca00078e0207 */
[----:B------:R0:W-:Y:S02]  /*0230*/  @!P1 STS [R6], R9 ;  /* 0x0000000906009388 */ /* 0x0001e40000000800 */
.L_x_1:
[----:B------:R-:W-:Y:S05]  /*0240*/  BSYNC.RECONVERGENT B0 ;  /* 0x0000000000007941 */ /* 0x000fea0003800200 */
.L_x_0:
[----:B------:R-:W1:Y:S01]  /*0250*/  LDCU UR4, c[0x0][0x360] ;  /* 0x00006c00ff0477ac */ /* 0x000e620008000800 */
[----:B------:R-:W-:Y:S01]  /*0260*/  BAR.SYNC.DEFER_BLOCKING 0x0 ;  /* 0x0000000000007b1d */ /* 0x000fe20000010000 */
[----:B------:R-:W-:Y:S01]  /*0270*/  ISETP.NE.AND P1, PT, R0, RZ, PT ;  /* 0x000000ff0000720c */ /* 0x000fe20003f25270 */
[----:B-1----:R-:W-:-:S09]  /*0280*/  UISETP.GE.U32.AND UP0, UPT, UR4, 0x2, UPT ;  /* 0x000000020400788c */ /* 0x002fd2000bf06070 */
[----:B------:R-:W-:Y:S05]  /*0290*/  BRA.U !UP0, `(.L_x_2) ;  /* 0x0000000108307547 */ /* 0x000fea000b800000 */
[----:B------:R-:W-:-:S07]  /*02a0*/  IMAD.U32 R2, RZ, RZ, UR4 ;  /* 0x00000004ff027e24 */ /* 0x000fce000f8e00ff */
.L_x_3:
[----:B0-----:R-:W-:-:S04]  /*02b0*/  SHF.R.U32.HI R7, RZ, 0x1, R2 ;  /* 0x00000001ff077819 */ /* 0x001fc80000011602 */
[----:B------:R-:W-:-:S13]  /*02c0*/  ISETP.GE.U32.AND P0, PT, R0, R7, PT ;  /* 0x000000070000720c */ /* 0x000fda0003f06070 */
[----:B------:R-:W-:Y:S01]  /*02d0*/  @!P0 IMAD R3, R7, 0x4, R6 ;  /* 0x0000000407038824 */ /* 0x000fe200078e0206 */
[----:B------:R-:W-:Y:S05]  /*02e0*/  @!P0 LDS R4, [R6] ;  /* 0x0000000006048984 */ /* 0x000fea0000000800 */
[----:B------:R-:W0:Y:S02]  /*02f0*/  @!P0 LDS R3, [R3] ;  /* 0x0000000003038984 */ /* 0x000e240000000800 */
[----:B0-----:R-:W-:-:S05]  /*0300*/  @!P0 IMAD.IADD R5, R3, 0x1, R4 ;  /* 0x0000000103058824 */ /* 0x001fca00078e0204 */
[----:B------:R1:W-:Y:S01]  /*0310*/  @!P0 STS [R6], R5 ;  /* 0x0000000506008388 */ /* 0x0003e20000000800 */
[----:B------:R-:W-:Y:S01]  /*0320*/  BAR.SYNC.DEFER_BLOCKING 0x0 ;  /* 0x0000000000007b1d */ /* 0x000fe20000010000 */
[----:B------:R-:W-:Y:S01]  /*0330*/  ISETP.GT.U32.AND P0, PT, R2, 0x3, PT ;  /* 0x000000030200780c */ /* 0x000fe20003f04070 */
[----:B------:R-:W-:-:S12]  /*0340*/  IMAD.MOV.U32 R2, RZ, RZ, R7 ;  /* 0x000000ffff027224 */ /* 0x000fd800078e0007 */
[----:B-1----:R-:W-:Y:S05]  /*0350*/  @P0 BRA `(.L_x_3) ;  /* 0xfffffffc00d40947 */ /* 0x002fea000383ffff */
.L_x_2:
[----:B------:R-:W-:Y:S05]  /*0360*/  @P1 EXIT ;  /* 0x000000000000194d */ /* 0x000fea0003800000 */
[----:B------:R-:W1:Y:S01]  /*0370*/  S2UR UR5, SR_CgaCtaId ;  /* 0x00000000000579c3 */ /* 0x000e620000008800 */
[----:B------:R-:W-:-:S07]  /*0380*/  UMOV UR4, 0x400 ;  /* 0x0000040000047882 */ /* 0x000fce0000000000 */
[----:B------:R-:W2:Y:S01]  /*0390*/  LDC.64 R2, c[0x4][RZ] ;  /* 0x01000000ff027b82 */ /* 0x000ea20000000a00 */
[----:B-1----:R-:W-:-:S09]  /*03a0*/  ULEA UR4, UR5, UR4, 0x18 ;  /* 0x0000000405047291 */ /* 0x002fd2000f8ec0ff */
[----:B------:R-:W2:Y:S04]  /*03b0*/  LDS R5, [UR4] ;  /* 0x00000004ff057984 */ /* 0x000ea80008000800 */
[----:B--2---:R-:W-:Y:S01]  /*03c0*/  STG.E desc[UR6][R2.64], R5 ;  /* 0x0000000502007986 */ /* 0x004fe2000c101906 */
[----:B------:R-:W-:Y:S05]  /*03d0*/  EXIT ;  /* 0x000000000000794d */ /* 0x000fea0003800000 */
.L_x_4:
[----:B------:R-:W-:-:S00]  /*03e0*/  BRA `(.L_x_4) ;  /* 0xfffffffc00fc7947 */ /* 0x000fc0000383ffff */
[----:B------:R-:W-:-:S00]  /*03f0*/  NOP ;  /* 0x0000000000007918 */ /* 0x000fc00000000000 */
        /* <DEDUP_REMOVED lines=8> */
.L_x_21:


//--------------------- .text._Z9updateSumPiii    --------------------------
	.section	.text._Z9updateSumPiii,"ax",@progbits
	.align	128
        .global         _Z9updateSumPiii
        .type           _Z9updateSumPiii,@function
        .size           _Z9updateSumPiii,(.L_x_22 - _Z9updateSumPiii)
        .other          _Z9updateSumPiii,@"STO_CUDA_ENTRY STV_DEFAULT"
_Z9updateSumPiii:
.text._Z9updateSumPiii:
[----:B------:R-:W-:Y:S01]  /*0000*/  LDC R1, c[0x0][0x37c] ;  /* 0x0000df00ff017b82 */ /* 0x000fe20000000800 */
[----:B------:R-:W0:Y:S07]  /*0010*/  S2R R5, SR_TID.X ;  /* 0x0000000000057919 */ /* 0x000e2e0000002100 */
[----:B------:R-:W0:Y:S01]  /*0020*/  LDC.64 R6, c[0x0][0x388] ;  /* 0x0000e200ff067b82 */ /* 0x000e220000000a00 */
[----:B------:R-:W1:Y:S07]  /*0030*/  LDCU.64 UR4, c[0x0][0x358] ;  /* 0x00006b00ff0477ac */ /* 0x000e6e0008000a00 */
[----:B------:R-:W2:Y:S01]  /*0040*/  LDC.64 R2, c[0x0][0x380] ;  /* 0x0000e000ff027b82 */ /* 0x000ea20000000a00 */
[----:B0-----:R-:W-:-:S05]  /*0050*/  SHF.R.S32.HI R5, RZ, R5, R6 ;  /* 0x00000005ff057219 */ /* 0x001fca0000011406 */
[----:B--2---:R-:W-:-:S05]  /*0060*/  IMAD.WIDE R2, R5, 0x4, R2 ;  /* 0x0000000405027825 */ /* 0x004fca00078e0202 */
[----:B-1----:R-:W2:Y:S02]  /*0070*/  LDG.E R0, desc[UR4][R2.64] ;  /* 0x0000000402007981 */ /* 0x002ea4000c1e1900 */
[----:B--2---:R-:W-:-:S05]  /*0080*/  IADD3 R5, PT, PT, R0, R7, RZ ;  /* 0x0000000700057210 */ /* 0x004fca0007ffe0ff */
[----:B------:R-:W-:Y:S01]  /*0090*/  STG.E desc[UR4][R2.64], R5 ;  /* 0x0000000502007986 */ /* 0x000fe2000c101904 */
[----:B------:R-:W-:Y:S05]  /*00a0*/  EXIT ;  /* 0x000000000000794d */ /* 0x000fea0003800000 */
.L_x_5:
        /* <DEDUP_REMOVED lines=13> */
.L_x_22:


//--------------------- .text._Z12buildSumTreePii --------------------------
	.section	.text._Z12buildSumTreePii,"ax",@progbits
	.align	128
        .global         _Z12buildSumTreePii
        .type           _Z12buildSumTreePii,@function
        .size           _Z12buildSumTreePii,(.L_x_23 - _Z12buildSumTreePii)
        .other          _Z12buildSumTreePii,@"STO_CUDA_ENTRY STV_DEFAULT"
_Z12buildSumTreePii:
.text._Z12buildSumTreePii:
[----:B------:R-:W-:Y:S01]  /*0000*/  LDC R1, c[0x0][0x37c] ;  /* 0x0000df00ff017b82 */ /* 0x000fe20000000800 */
[----:B------:R-:W0:Y:S01]  /*0010*/  S2R R6, SR_TID.X ;  /* 0x0000000000067919 */ /* 0x000e220000002100 */
[----:B------:R-:W1:Y:S06]  /*0020*/  LDCU UR7, c[0x0][0x360] ;  /* 0x00006c00ff0777ac */ /* 0x000e6c0008000800 */
[----:B------:R-:W1:Y:S01]  /*0030*/  S2UR UR4, SR_CTAID.X ;  /* 0x00000000000479c3 */ /* 0x000e620000002500 */
[----:B------:R-:W1:Y:S01]  /*0040*/  LDCU UR5, c[0x0][0x388] ;  /* 0x00007100ff0577ac */ /* 0x000e620008000800 */
[----:B------:R-:W2:Y:S06]  /*0050*/  LDCU.64 UR10, c[0x0][0x358] ;  /* 0x00006b00ff0a77ac */ /* 0x000eac0008000a00 */
[----:B------:R-:W3:Y:S01]  /*0060*/  LDC.64 R2, c[0x0][0x380] ;  /* 0x0000e000ff027b82 */ /* 0x000ee20000000a00 */
[----:B-1----:R-:W-:-:S02]  /*0070*/  UIMAD UR4, UR7, UR4, UR5 ;  /* 0x00000004070472a4 */ /* 0x002fc4000f8e0205 */
[----:B0-----:R-:W-:-:S04]  /*0080*/  VIADD R0, R6, UR7 ;  /* 0x0000000706007c36 */ /* 0x001fc80008000000 */
[----:B------:R-:W-:-:S06]  /*0090*/  IMAD.SHL.U32 R4, R0, 0x4, RZ ;  /* 0x0000000400047824 */ /* 0x000fcc00078e00ff */
[----:B------:R-:W0:Y:S02]  /*00a0*/  LDC R4, c[0x3][R4] ;  /* 0x00c0000004047b82 */ /* 0x000e240000000800 */
[----:B0-----:R-:W-:-:S05]  /*00b0*/  IADD3 R5, PT, PT, R4, UR4, RZ ;  /* 0x0000000404057c10 */ /* 0x001fca000fffe0ff */
[----:B---3--:R-:W-:-:S06]  /*00c0*/  IMAD.WIDE.U32 R2, R5, 0x4, R2 ;  /* 0x0000000405027825 */ /* 0x008fcc00078e0002 */
[----:B--2---:R-:W2:Y:S01]  /*00d0*/  LDG.E R3, desc[UR10][R2.64] ;  /* 0x0000000a02037981 */ /* 0x004ea2000c1e1900 */
[----:B------:R-:W0:Y:S01]  /*00e0*/  S2UR UR6, SR_CgaCtaId ;  /* 0x00000000000679c3 */ /* 0x000e220000008800 */
[----:B------:R-:W-:Y:S02]  /*00f0*/  UMOV UR5, 0x400 ;  /* 0x0000040000057882 */ /* 0x000fe40000000000 */
[----:B0-----:R-:W-:-:S06]  /*0100*/  ULEA UR5, UR6, UR5, 0x18 ;  /* 0x0000000506057291 */ /* 0x001fcc000f8ec0ff */
[----:B------:R-:W-:Y:S01]  /*0110*/  LEA R0, R6, UR5, 0x2 ;  /* 0x0000000506007c11 */ /* 0x000fe2000f8e10ff */
[----:B------:R-:W-:-:S04]  /*0120*/  UFLO.U32 UR5, UR7 ;  /* 0x00000007000572bd */ /* 0x000fc800080e0000 */
[----:B------:R-:W-:-:S04]  /*0130*/  UIADD3 UR5, UPT, UPT, -UR5, 0x1f, URZ ;  /* 0x0000001f05057890 */ /* 0x000fc8000fffe1ff */
[----:B------:R-:W-:Y:S01]  /*0140*/  UISETP.NE.AND UP0, UPT, UR5, 0x1f, UPT ;  /* 0x0000001f0500788c */ /* 0x000fe2000bf05270 */
[----:B--2---:R0:W-:Y:S01]  /*0150*/  STS [R0], R3 ;  /* 0x0000000300007388 */ /* 0x0041e20000000800 */
[----:B------:R-:W-:Y:S07]  /*0160*/  BAR.SYNC.DEFER_BLOCKING 0x0 ;  /* 0x0000000000007b1d */ /* 0x000fee0000010000 */
[----:B------:R-:W-:Y:S05]  /*0170*/  BRA.U !UP0, `(.L_x_6) ;  /* 0x0000000908307547 */ /* 0x000fea000b800000 */
[----:B------:R-:W-:-:S04]  /*0180*/  ULOP3.LUT UR7, UR5, 0x1f, URZ, 0x3c, !UPT ;  /* 0x0000001f05077892 */ /* 0x000fc8000f8e3cff */
[----:B------:R-:W-:-:S09]  /*0190*/  ULOP3.LUT UP0, UR6, UR7, 0x3, URZ, 0xc0, !UPT ;  /* 0x0000000307067892 */ /* 0x000fd2000f80c0ff */
[----:B------:R-:W-:Y:S05]  /*01a0*/  BRA.U !UP0, `(.L_x_7) ;  /* 0x0000000108807547 */ /* 0x000fea000b800000 */
[----:B------:R-:W1:Y:S01]  /*01b0*/  LDC.64 R4, c[0x0][0x380] ;  /* 0x0000e000ff047b82 */ /* 0x000e620000000a00 */
[----:B------:R-:W-:Y:S02]  /*01c0*/  UIADD3 UR8, UPT, UPT, UR7, -0x1, URZ ;  /* 0xffffffff07087890 */ /* 0x000fe4000fffe0ff */
[----:B------:R-:W-:Y:S02]  /*01d0*/  UIADD3 UR9, UPT, UPT, URZ, -UR5, -UR7 ;  /* 0x80000005ff097290 */ /* 0x000fe4000fffe807 */
[----:B------:R-:W-:-:S12]  /*01e0*/  UIADD3 UR6, UPT, UPT, -UR6, URZ, URZ ;  /* 0x000000ff06067290 */ /* 0x000fd8000fffe1ff */
.L_x_10:
[----:B--2---:R-:W-:Y:S01]  /*01f0*/  SHF.R.U32.HI R2, RZ, UR8, R6 ;  /* 0x00000008ff027c19 */ /* 0x004fe20008011606 */
[----:B------:R-:W-:Y:S01]  /*0200*/  UIADD3 UR6, UPT, UPT, UR6, 0x1, URZ ;  /* 0x0000000106067890 */ /* 0x000fe2000fffe0ff */
[----:B------:R-:W-:Y:S01]  /*0210*/  BSSY.RECONVERGENT B0, `(.L_x_8) ;  /* 0x0000015000007945 */ /* 0x000fe20003800200 */
[----:B------:R-:W-:Y:S01]  /*0220*/  UMOV UR7, UR8 ;  /* 0x0000000800077c82 */ /* 0x000fe20008000000 */
[----:B------:R-:W-:Y:S01]  /*0230*/  ISETP.NE.AND P0, PT, R2, RZ, PT ;  /* 0x000000ff0200720c */ /* 0x000fe20003f05270 */
[----:B------:R-:W-:-:S12]  /*0240*/  UISETP.NE.AND UP0, UPT, UR6, URZ, UPT ;  /* 0x000000ff0600728c */ /* 0x000fd8000bf05270 */
[----:B------:R-:W-:Y:S05]  /*0250*/  @P0 BRA `(.L_x_9) ;  /* 0x0000000000400947 */ /* 0x000fea0003800000 */
[----:B------:R-:W-:Y:S01]  /*0260*/  UMOV UR8, 0x1 ;  /* 0x0000000100087882 */ /* 0x000fe20000000000 */
[----:B0-----:R-:W-:Y:S01]  /*0270*/  LDS R3, [R0] ;  /* 0x0000000000037984 */ /* 0x001fe20000000800 */
[----:B------:R-:W-:-:S06]  /*0280*/  USHF.L.U32 UR8, UR8, UR7, URZ ;  /* 0x0000000708087299 */ /* 0x000fcc00080006ff */
[----:B------:R-:W-:Y:S01]  /*0290*/  VIADD R2, R6, UR8 ;  /* 0x0000000806027c36 */ /* 0x000fe20008000000 */
[----:B------:R-:W-:Y:S02]  /*02a0*/  UMOV UR8, 0x4 ;  /* 0x0000000400087882 */ /* 0x000fe40000000000 */
[----:B------:R-:W-:Y:S01]  /*02b0*/  USHF.L.U32 UR8, UR8, UR7, URZ ;  /* 0x0000000708087299 */ /* 0x000fe200080006ff */
[----:B------:R-:W-:-:S06]  /*02c0*/  IMAD.SHL.U32 R8, R2, 0x4, RZ ;  /* 0x0000000402087824 */ /* 0x000fcc00078e00ff */
[----:B------:R-:W0:Y:S02]  /*02d0*/  LDC R8, c[0x3][R8] ;  /* 0x00c0000008087b82 */ /* 0x000e240000000800 */
[----:B------:R-:W2:Y:S01]  /*02e0*/  LDS R2, [R0+UR8] ;  /* 0x0000000800027984 */ /* 0x000ea20008000800 */
[----:B------:R-:W-:-:S04]  /*02f0*/  UIADD3 UR8, UPT, UPT, UR9, 0x20, URZ ;  /* 0x0000002009087890 */ /* 0x000fc8000fffe0ff */
[----:B------:R-:W-:Y:S01]  /*0300*/  USHF.R.U32.HI UR8, URZ, UR8, UR4 ;  /* 0x00000008ff087299 */ /* 0x000fe20008011604 */
[----:B--2---:R-:W-:-:S05]  /*0310*/  IMAD.IADD R7, R2, 0x1, R3 ;  /* 0x0000000102077824 */ /* 0x004fca00078e0203 */
[----:B------:R2:W-:Y:S01]  /*0320*/  STS [R0], R7 ;  /* 0x0000000700007388 */ /* 0x0005e20000000800 */
[----:B0-----:R-:W-:-:S05]  /*0330*/  IADD3 R9, PT, PT, R8, UR8, RZ ;  /* 0x0000000808097c10 */ /* 0x001fca000fffe0ff */
[----:B-1----:R-:W-:-:S05]  /*0340*/  IMAD.WIDE.U32 R2, R9, 0x4, R4 ;  /* 0x0000000409027825 */ /* 0x002fca00078e0004 */
[----:B------:R2:W-:Y:S02]  /*0350*/  STG.E desc[UR10][R2.64], R7 ;  /* 0x0000000702007986 */ /* 0x0005e4000c10190a */
.L_x_9:
[----:B------:R-:W-:Y:S05]  /*0360*/  BSYNC.RECONVERGENT B0 ;  /* 0x0000000000007941 */ /* 0x000fea0003800200 */
.L_x_8:
[----:B------:R-:W-:Y:S01]  /*0370*/  BAR.SYNC.DEFER_BLOCKING 0x0 ;  /* 0x0000000000007b1d */ /* 0x000fe20000010000 */
[----:B------:R-:W-:Y:S02]  /*0380*/  UIADD3 UR8, UPT, UPT, UR7, -0x1, URZ ;  /* 0xffffffff07087890 */ /* 0x000fe4000fffe0ff */
[----:B------:R-:W-:-:S03]  /*0390*/  UIADD3 UR9, UPT, UPT, UR9, 0x1, URZ ;  /* 0x0000000109097890 */ /* 0x000fc6000fffe0ff */
[----:B------:R-:W-:Y:S09]  /*03a0*/  BRA.U UP0, `(.L_x_10) ;  /* 0xfffffffd00907547 */ /* 0x000ff2000b83ffff */
.L_x_7:
[----:B------:R-:W-:-:S04]  /*03b0*/  UIADD3 UR6, UPT, UPT, UR5, -0x1c, URZ ;  /* 0xffffffe405067890 */ /* 0x000fc8000fffe0ff */
[----:B------:R-:W-:-:S09]  /*03c0*/  UISETP.GE.U32.AND UP0, UPT, UR6, 0x3, UPT ;  /* 0x000000030600788c */ /* 0x000fd2000bf06070 */
[----:B------:R-:W-:Y:S05]  /*03d0*/  BRA.U !UP0, `(.L_x_6) ;  /* 0x0000000508987547 */ /* 0x000fea000b800000 */
[----:B0-2---:R-:W0:Y:S01]  /*03e0*/  LDC.64 R2, c[0x0][0x380] ;  /* 0x0000e000ff027b82 */ /* 0x005e220000000a00 */
[----:B------:R-:W-:Y:S02]  /*03f0*/  UIADD3 UR6, UPT, UPT, URZ, -UR5, -UR7 ;  /* 0x80000005ff067290 */ /* 0x000fe4000fffe807 */
[----:B------:R-:W-:Y:S02]  /*0400*/  UIADD3 UR12, UPT, UPT, UR7, -0x2, URZ ;  /* 0xfffffffe070c7890 */ /* 0x000fe4000fffe0ff */
[----:B------:R-:W-:-:S03]  /*0410*/  UIADD3 UR13, UPT, UPT, -UR7, 0x21, URZ ;  /* 0x00000021070d7890 */ /* 0x000fc6000fffe1ff */
[----:B------:R-:W-:-:S09]  /*0420*/  UMOV UR8, UR6 ;  /* 0x0000000600087c82 */ /* 0x000fd20008000000 */
.L_x_19:
[----:B------:R-:W-:Y:S02]  /*0430*/  UIADD3 UR14, UPT, UPT, UR12, 0x1, URZ ;  /* 0x000000010c0e7890 */ /* 0x000fe4000fffe0ff */
[--C-:B-12---:R-:W-:Y:S01]  /*0440*/  SHF.R.U32.HI R5, RZ, UR12, R6.reuse ;  /* 0x0000000cff057c19 */ /* 0x106fe20008011606 */
[----:B------:R-:W-:Y:S01]  /*0450*/  UIADD3 UR15, UPT, UPT, UR12, -0x1, URZ ;  /* 0xffffffff0c0f7890 */ /* 0x000fe2000fffe0ff */
[----:B------:R-:W-:Y:S02]  /*0460*/  BSSY.RECONVERGENT B0, `(.L_x_11) ;  /* 0x0000017000007945 */ /* 0x000fe40003800200 */
[----:B------:R-:W-:Y:S02]  /*0470*/  ISETP.NE.AND P1, PT, R5, RZ, PT ;  /* 0x000000ff0500720c */ /* 0x000fe40003f25270 */
[--C-:B------:R-:W-:Y:S02]  /*0480*/  SHF.R.U32.HI R4, RZ, UR14, R6.reuse ;  /* 0x0000000eff047c19 */ /* 0x100fe40008011606 */
[----:B------:R-:W-:-:S02]  /*0490*/  SHF.R.U32.HI R7, RZ, UR15, R6 ;  /* 0x0000000fff077c19 */ /* 0x000fc40008011606 */
[----:B------:R-:W-:Y:S02]  /*04a0*/  ISETP.NE.AND P0, PT, R4, RZ, PT ;  /* 0x000000ff0400720c */ /* 0x000fe40003f05270 */
[----:B------:R-:W-:-:S11]  /*04b0*/  ISETP.NE.AND P2, PT, R7, RZ, PT ;  /* 0x000000ff0700720c */ /* 0x000fd60003f45270 */
[----:B------:R-:W-:Y:S05]  /*04c0*/  @P0 BRA `(.L_x_12) ;  /* 0x0000000000400947 */ /* 0x000fea0003800000 */
[----:B------:R-:W-:Y:S01]  /*04d0*/  UMOV UR9, 0x1 ;  /* 0x0000000100097882 */ /* 0x000fe20000000000 */
[----:B------:R-:W-:Y:S01]  /*04e0*/  LDS R5, [R0] ;  /* 0x0000000000057984 */ /* 0x000fe20000000800 */
[----:B------:R-:W-:-:S06]  /*04f0*/  USHF.L.U32 UR9, UR9, UR14, URZ ;  /* 0x0000000e09097299 */ /* 0x000fcc00080006ff */
[----:B------:R-:W-:Y:S01]  /*0500*/  VIADD R4, R6, UR9 ;  /* 0x0000000906047c36 */ /* 0x000fe20008000000 */
[----:B------:R-:W-:Y:S02]  /*0510*/  UMOV UR9, 0x4 ;  /* 0x0000000400097882 */ /* 0x000fe40000000000 */
[----:B------:R-:W-:Y:S02]  /*0520*/  USHF.L.U32 UR9, UR9, UR14, URZ ;  /* 0x0000000e09097299 */ /* 0x000fe400080006ff */
[----:B------:R-:W-:-:S06]  /*0530*/  SHF.L.U32 R8, R4, 0x2, RZ ;  /* 0x0000000204087819 */ /* 0x000fcc00000006ff */
[----:B------:R-:W1:Y:S01]  /*0540*/  LDC R8, c[0x3][R8] ;  /* 0x00c0000008087b82 */ /* 0x000e620000000800 */
[----:B------:R-:W2:Y:S01]  /*0550*/  LDS R4, [R0+UR9] ;  /* 0x0000000900047984 */ /* 0x000ea20008000800 */
[----:B------:R-:W-:-:S04]  /*0560*/  UIADD3 UR9, UPT, UPT, UR6, 0x20, URZ ;  /* 0x0000002006097890 */ /* 0x000fc8000fffe0ff */
[----:B------:R-:W-:Y:S01]  /*0570*/  USHF.R.U32.HI UR9, URZ, UR9, UR4 ;  /* 0x00000009ff097299 */ /* 0x000fe20008011604 */
[----:B--2---:R-:W-:-:S05]  /*0580*/  IADD3 R7, PT, PT, R4, R5, RZ ;  /* 0x0000000504077210 */ /* 0x004fca0007ffe0ff */
[----:B------:R2:W-:Y:S01]  /*0590*/  STS [R0], R7 ;  /* 0x0000000700007388 */ /* 0x0005e20000000800 */
[----:B-1----:R-:W-:-:S04]  /*05a0*/  VIADD R9, R8, UR9 ;  /* 0x0000000908097c36 */ /* 0x002fc80008000000 */
[----:B0-----:R-:W-:-:S05]  /*05b0*/  IMAD.WIDE.U32 R4, R9, 0x4, R2 ;  /* 0x0000000409047825 */ /* 0x001fca00078e0002 */
[----:B------:R2:W-:Y:S02]  /*05c0*/  STG.E desc[UR10][R4.64], R7 ;  /* 0x0000000704007986 */ /* 0x0005e4000c10190a */
.L_x_12:
[----:B------:R-:W-:Y:S05]  /*05d0*/  BSYNC.RECONVERGENT B0 ;  /* 0x0000000000007941 */ /* 0x000fea0003800200 */
.L_x_11:
[----:B------:R-:W-:Y:S06]  /*05e0*/  BAR.SYNC.DEFER_BLOCKING 0x0 ;  /* 0x0000000000007b1d */ /* 0x000fec0000010000 */
[----:B------:R-:W-:Y:S04]  /*05f0*/  BSSY.RECONVERGENT B0, `(.L_x_13) ;  /* 0x0000012000007945 */ /* 0x000fe80003800200 */
[----:B------:R-:W-:Y:S05]  /*0600*/  @P1 BRA `(.L_x_14) ;  /* 0x0000000000401947 */ /* 0x000fea0003800000 */
[----:B------:R-:W-:Y:S01]  /*0610*/  UMOV UR9, 0x1 ;  /* 0x0000000100097882 */ /* 0x000fe20000000000 */
[----:B--2---:R-:W-:Y:S01]  /*0620*/  LDS R5, [R0] ;  /* 0x0000000000057984 */ /* 0x004fe20000000800 */
        /* <DEDUP_REMOVED lines=14> */
.L_x_14:
[----:B------:R-:W-:Y:S05]  /*0710*/  BSYNC.RECONVERGENT B0 ;  /* 0x0000000000007941 */ /* 0x000fea0003800200 */
.L_x_13:
[----:B------:R-:W-:Y:S06]  /*0720*/  BAR.SYNC.DEFER_BLOCKING 0x0 ;  /* 0x0000000000007b1d */ /* 0x000fec0000010000 */
[----:B------:R-:W-:Y:S04]  /*0730*/  BSSY.RECONVERGENT B0, `(.L_x_15) ;  /* 0x0000012000007945 */ /* 0x000fe80003800200 */
[----:B------:R-:W-:Y:S05]  /*0740*/  @P2 BRA `(.L_x_16) ;  /* 0x0000000000402947 */ /* 0x000fea0003800000 */
[----:B------:R-:W-:Y:S01]  /*0750*/  UMOV UR9, 0x1 ;  /* 0x0000000100097882 */ /* 0x000fe20000000000 */
[----:B--23--:R-:W-:Y:S01]  /*0760*/  LDS R5, [R0] ;  /* 0x0000000000057984 */ /* 0x00cfe20000000800 */
        /* <DEDUP_REMOVED lines=14> */
.L_x_16:
[----:B------:R-:W-:Y:S05]  /*0850*/  BSYNC.RECONVERGENT B0 ;  /* 0x0000000000007941 */ /* 0x000fea0003800200 */
.L_x_15:
[----:B------:R-:W-:Y:S01]  /*0860*/  UIADD3 UR14, UPT, UPT, UR12, -0x2, URZ ;  /* 0xfffffffe0c0e7890 */ /* 0x000fe2000fffe0ff */
[----:B------:R-:W-:Y:S01]  /*0870*/  BAR.SYNC.DEFER_BLOCKING 0x0 ;  /* 0x0000000000007b1d */ /* 0x000fe20000010000 */
[----:B------:R-:W-:-:S04]  /*0880*/  UIADD3 UR13, UPT, UPT, UR13, 0x4, URZ ;  /* 0x000000040d0d7890 */ /* 0x000fc8000fffe0ff */
[----:B--234-:R-:W-:Y:S01]  /*0890*/  SHF.R.U32.HI R4, RZ, UR14, R6 ;  /* 0x0000000eff047c19 */ /* 0x01cfe20008011606 */
[----:B------:R-:W-:Y:S01]  /*08a0*/  UISETP.NE.AND UP0, UPT, UR13, 0x21, UPT ;  /* 0x000000210d00788c */ /* 0x000fe2000bf05270 */
[----:B------:R-:W-:Y:S02]  /*08b0*/  BSSY.RECONVERGENT B0, `(.L_x_17) ;  /* 0x0000013000007945 */ /* 0x000fe40003800200 */
[----:B------:R-:W-:-:S13]  /*08c0*/  ISETP.NE.AND P0, PT, R4, RZ, PT ;  /* 0x000000ff0400720c */ /* 0x000fda0003f05270 */
        /* <DEDUP_REMOVED lines=17> */
.L_x_18:
[----:B------:R-:W-:Y:S05]  /*09e0*/  BSYNC.RECONVERGENT B0 ;  /* 0x0000000000007941 */ /* 0x000fea0003800200 */
.L_x_17:
[----:B------:R-:W-:Y:S01]  /*09f0*/  BAR.SYNC.DEFER_BLOCKING 0x0 ;  /* 0x0000000000007b1d */ /* 0x000fe20000010000 */
[----:B------:R-:W-:Y:S02]  /*0a00*/  UIADD3 UR12, UPT, UPT, UR12, -0x4, URZ ;  /* 0xfffffffc0c0c7890 */ /* 0x000fe4000fffe0ff */
[----:B------:R-:W-:Y:S02]  /*0a10*/  UIADD3 UR8, UPT, UPT, UR8, 0x4, URZ ;  /* 0x0000000408087890 */ /* 0x000fe4000fffe0ff */
[----:B------:R-:W-:Y:S01]  /*0a20*/  UIADD3 UR6, UPT, UPT, UR6, 0x4, URZ ;  /* 0x0000000406067890 */ /* 0x000fe2000fffe0ff */
[----:B------:R-:W-:Y:S11]  /*0a30*/  BRA.U UP0, `(.L_x_19) ;  /* 0xfffffff9007c7547 */ /* 0x000ff6000b83ffff */
.L_x_6:
[----:B------:R-:W-:-:S13]  /*0a40*/  ISETP.NE.AND P0, PT, R6, RZ, PT ;  /* 0x000000ff0600720c */ /* 0x000fda0003f05270 */
[----:B------:R-:W-:Y:S05]  /*0a50*/  @P0 EXIT ;  /* 0x000000000000094d */ /* 0x000fea0003800000 */
[----:B0-2---:R-:W0:Y:S02]  /*0a60*/  LDC.64 R2, c[0x0][0x380] ;  /* 0x0000e000ff027b82 */ /* 0x005e240000000a00 */
[----:B0-----:R-:W-:Y:S01]  /*0a70*/  STG.E desc[UR10][R2.64], RZ ;  /* 0x000000ff02007986 */ /* 0x001fe2000c10190a */
[----:B------:R-:W-:Y:S05]  /*0a80*/  EXIT ;  /* 0x000000000000794d */ /* 0x000fea0003800000 */
.L_x_20:
        /* <DEDUP_REMOVED lines=15> */
.L_x_23:


//--------------------- .nv.shared._Z14querySumReducePiii --------------------------
	.section	.nv.shared._Z14querySumReducePiii,"aw",@nobits
	.sectionflags	@""
	.align	16
	.zero		1024


//--------------------- .nv.shared.reserved.0     --------------------------
	.section	.nv.shared.reserved.0,"aw",@nobits
	.weak		__nv_reservedSMEM_offset_0_alias
	.size		__nv_reservedSMEM_offset_0_alias, 0, 64
	.other		__nv_reservedSMEM_offset_0_alias,@"STO_CUDA_RESERVED_SHARED STV_DEFAULT"
__nv_reservedSMEM_offset_0_alias:
	.zero		0
	.zero		64


//--------------------- .nv.global                --------------------------
	.section	.nv.global,"aw",@nobits
	.align	4
.nv.global:
	.type		ansSender,@object
	.size		ansSender,(.L_0 - ansSender)
ansSender:
	.zero		4
.L_0:


//--------------------- .nv.shared._Z9updateSumPiii --------------------------
	.section	.nv.shared._Z9updateSumPiii,"aw",@nobits
	.sectionflags	@""
	.align	16
	.zero		1024


//--------------------- .nv.shared._Z12buildSumTreePii --------------------------
	.section	.nv.shared._Z12buildSumTreePii,"aw",@nobits
	.sectionflags	@""
	.align	16
	.zero		1024


//--------------------- .nv.constant0._Z14querySumReducePiii --------------------------
	.section	.nv.constant0._Z14querySumReducePiii,"a",@progbits
	.sectionflags	@""
	.align	4
.nv.constant0._Z14querySumReducePiii:
	.zero		912


//--------------------- .nv.constant0._Z9updateSumPiii --------------------------
	.section	.nv.constant0._Z9updateSumPiii,"a",@progbits
	.sectionflags	@""
	.align	4
.nv.constant0._Z9updateSumPiii:
	.zero		912


//--------------------- .nv.constant0._Z12buildSumTreePii --------------------------
	.section	.nv.constant0._Z12buildSumTreePii,"a",@progbits
	.sectionflags	@""
	.align	4
.nv.constant0._Z12buildSumTreePii:
	.zero		908


//--------------------- SYMBOLS --------------------------

	.type		.nv.reservedSmem.offset0,@object
	.size		.nv.reservedSmem.offset0,0x4
	.type		.nv.reservedSmem.cap,@object
	.size		.nv.reservedSmem.cap,0x4
